//
// Generated by NVIDIA NVVM Compiler
//
// Compiler Build ID: CL-36424714
// Cuda compilation tools, release 13.0, V13.0.88
// Based on NVVM 20.0.0
//

.version 9.0
.target sm_100
.address_size 64

	// .globl	_Z13selectionSortPii

.visible .entry _Z13selectionSortPii(
	.param .u64 .ptr .align 1 _Z13selectionSortPii_param_0,
	.param .u32 _Z13selectionSortPii_param_1
)
{
	.reg .pred 	%p<43>;
	.reg .b16 	%rs<15>;
	.reg .b32 	%r<177>;
	.reg .b64 	%rd<77>;

	ld.param.u64 	%rd3, [_Z13selectionSortPii_param_0];
	ld.param.u32 	%r33, [_Z13selectionSortPii_param_1];
	cvta.to.global.u64 	%rd1, %rd3;
	add.s32 	%r1, %r33, -1;
	setp.lt.s32 	%p1, %r33, 2;
	@%p1 bra 	$L__BB0_17;
	add.s32 	%r2, %r33, -2;
	cvt.u16.u32 	%rs1, %r33;
	mov.b32 	%r163, 0;
	mov.b16 	%rs13, 0;
	mov.u16 	%rs14, %rs13;
$L__BB0_2:
	mov.u32 	%r3, %r163;
	sub.s32 	%r4, %r1, %r3;
	sub.s32 	%r36, %r2, %r3;
	add.s32 	%r163, %r3, 1;
	setp.lt.u32 	%p2, %r36, 15;
	mov.u32 	%r171, %r163;
	mov.u32 	%r176, %r3;
	@%p2 bra 	$L__BB0_6;
	and.b32  	%r37, %r4, -16;
	neg.s32 	%r164, %r37;
	mov.u32 	%r165, %r3;
	mov.u32 	%r176, %r3;
$L__BB0_4:
	.pragma "nounroll";
	add.s32 	%r38, %r165, 1;
	mul.wide.u32 	%rd4, %r38, 4;
	add.s64 	%rd5, %rd1, %rd4;
	ld.global.u32 	%r39, [%rd5];
	mul.wide.s32 	%rd6, %r176, 4;
	add.s64 	%rd7, %rd1, %rd6;
	ld.global.u32 	%r40, [%rd7];
	setp.lt.s32 	%p3, %r39, %r40;
	selp.b32 	%r41, %r38, %r176, %p3;
	ld.global.u32 	%r42, [%rd5+4];
	mul.wide.s32 	%rd8, %r41, 4;
	add.s64 	%rd9, %rd1, %rd8;
	ld.global.u32 	%r43, [%rd9];
	setp.lt.s32 	%p4, %r42, %r43;
	add.s32 	%r44, %r165, 2;
	selp.b32 	%r45, %r44, %r41, %p4;
	ld.global.u32 	%r46, [%rd5+8];
	mul.wide.s32 	%rd10, %r45, 4;
	add.s64 	%rd11, %rd1, %rd10;
	ld.global.u32 	%r47, [%rd11];
	setp.lt.s32 	%p5, %r46, %r47;
	add.s32 	%r48, %r165, 3;
	selp.b32 	%r49, %r48, %r45, %p5;
	ld.global.u32 	%r50, [%rd5+12];
	mul.wide.s32 	%rd12, %r49, 4;
	add.s64 	%rd13, %rd1, %rd12;
	ld.global.u32 	%r51, [%rd13];
	setp.lt.s32 	%p6, %r50, %r51;
	add.s32 	%r52, %r165, 4;
	selp.b32 	%r53, %r52, %r49, %p6;
	ld.global.u32 	%r54, [%rd5+16];
	mul.wide.s32 	%rd14, %r53, 4;
	add.s64 	%rd15, %rd1, %rd14;
	ld.global.u32 	%r55, [%rd15];
	setp.lt.s32 	%p7, %r54, %r55;
	add.s32 	%r56, %r165, 5;
	selp.b32 	%r57, %r56, %r53, %p7;
	ld.global.u32 	%r58, [%rd5+20];
	mul.wide.s32 	%rd16, %r57, 4;
	add.s64 	%rd17, %rd1, %rd16;
	ld.global.u32 	%r59, [%rd17];
	setp.lt.s32 	%p8, %r58, %r59;
	add.s32 	%r60, %r165, 6;
	selp.b32 	%r61, %r60, %r57, %p8;
	ld.global.u32 	%r62, [%rd5+24];
	mul.wide.s32 	%rd18, %r61, 4;
	add.s64 	%rd19, %rd1, %rd18;
	ld.global.u32 	%r63, [%rd19];
	setp.lt.s32 	%p9, %r62, %r63;
	add.s32 	%r64, %r165, 7;
	selp.b32 	%r65, %r64, %r61, %p9;
	ld.global.u32 	%r66, [%rd5+28];
	mul.wide.s32 	%rd20, %r65, 4;
	add.s64 	%rd21, %rd1, %rd20;
	ld.global.u32 	%r67, [%rd21];
	setp.lt.s32 	%p10, %r66, %r67;
	add.s32 	%r68, %r165, 8;
	selp.b32 	%r69, %r68, %r65, %p10;
	ld.global.u32 	%r70, [%rd5+32];
	mul.wide.s32 	%rd22, %r69, 4;
	add.s64 	%rd23, %rd1, %rd22;
	ld.global.u32 	%r71, [%rd23];
	setp.lt.s32 	%p11, %r70, %r71;
	add.s32 	%r72, %r165, 9;
	selp.b32 	%r73, %r72, %r69, %p11;
	ld.global.u32 	%r74, [%rd5+36];
	mul.wide.s32 	%rd24, %r73, 4;
	add.s64 	%rd25, %rd1, %rd24;
	ld.global.u32 	%r75, [%rd25];
	setp.lt.s32 	%p12, %r74, %r75;
	add.s32 	%r76, %r165, 10;
	selp.b32 	%r77, %r76, %r73, %p12;
	ld.global.u32 	%r78, [%rd5+40];
	mul.wide.s32 	%rd26, %r77, 4;
	add.s64 	%rd27, %rd1, %rd26;
	ld.global.u32 	%r79, [%rd27];
	setp.lt.s32 	%p13, %r78, %r79;
	add.s32 	%r80, %r165, 11;
	selp.b32 	%r81, %r80, %r77, %p13;
	ld.global.u32 	%r82, [%rd5+44];
	mul.wide.s32 	%rd28, %r81, 4;
	add.s64 	%rd29, %rd1, %rd28;
	ld.global.u32 	%r83, [%rd29];
	setp.lt.s32 	%p14, %r82, %r83;
	add.s32 	%r84, %r165, 12;
	selp.b32 	%r85, %r84, %r81, %p14;
	ld.global.u32 	%r86, [%rd5+48];
	mul.wide.s32 	%rd30, %r85, 4;
	add.s64 	%rd31, %rd1, %rd30;
	ld.global.u32 	%r87, [%rd31];
	setp.lt.s32 	%p15, %r86, %r87;
	add.s32 	%r88, %r165, 13;
	selp.b32 	%r89, %r88, %r85, %p15;
	ld.global.u32 	%r90, [%rd5+52];
	mul.wide.s32 	%rd32, %r89, 4;
	add.s64 	%rd33, %rd1, %rd32;
	ld.global.u32 	%r91, [%rd33];
	setp.lt.s32 	%p16, %r90, %r91;
	add.s32 	%r92, %r165, 14;
	selp.b32 	%r93, %r92, %r89, %p16;
	ld.global.u32 	%r94, [%rd5+56];
	mul.wide.s32 	%rd34, %r93, 4;
	add.s64 	%rd35, %rd1, %rd34;
	ld.global.u32 	%r95, [%rd35];
	setp.lt.s32 	%p17, %r94, %r95;
	add.s32 	%r96, %r165, 15;
	selp.b32 	%r97, %r96, %r93, %p17;
	ld.global.u32 	%r98, [%rd5+60];
	mul.wide.s32 	%rd36, %r97, 4;
	add.s64 	%rd37, %rd1, %rd36;
	ld.global.u32 	%r99, [%rd37];
	setp.lt.s32 	%p18, %r98, %r99;
	add.s32 	%r165, %r165, 16;
	selp.b32 	%r176, %r165, %r97, %p18;
	add.s32 	%r164, %r164, 16;
	setp.ne.s32 	%p19, %r164, 0;
	@%p19 bra 	$L__BB0_4;
	add.s32 	%r171, %r165, 1;
$L__BB0_6:
	and.b32  	%r100, %r4, 15;
	setp.eq.s32 	%p20, %r100, 0;
	@%p20 bra 	$L__BB0_16;
	not.b16 	%rs9, %rs14;
	add.s16 	%rs10, %rs9, %rs1;
	cvt.u32.u16 	%r102, %rs10;
	and.b32  	%r17, %r102, 15;
	add.s32 	%r103, %r17, -1;
	setp.lt.u32 	%p21, %r103, 7;
	@%p21 bra 	$L__BB0_9;
	mul.wide.u32 	%rd38, %r171, 4;
	add.s64 	%rd39, %rd1, %rd38;
	ld.global.u32 	%r104, [%rd39];
	mul.wide.s32 	%rd40, %r176, 4;
	add.s64 	%rd41, %rd1, %rd40;
	ld.global.u32 	%r105, [%rd41];
	setp.lt.s32 	%p22, %r104, %r105;
	selp.b32 	%r106, %r171, %r176, %p22;
	add.s32 	%r107, %r171, 1;
	ld.global.u32 	%r108, [%rd39+4];
	mul.wide.s32 	%rd42, %r106, 4;
	add.s64 	%rd43, %rd1, %rd42;
	ld.global.u32 	%r109, [%rd43];
	setp.lt.s32 	%p23, %r108, %r109;
	selp.b32 	%r110, %r107, %r106, %p23;
	add.s32 	%r111, %r171, 2;
	ld.global.u32 	%r112, [%rd39+8];
	mul.wide.s32 	%rd44, %r110, 4;
	add.s64 	%rd45, %rd1, %rd44;
	ld.global.u32 	%r113, [%rd45];
	setp.lt.s32 	%p24, %r112, %r113;
	selp.b32 	%r114, %r111, %r110, %p24;
	add.s32 	%r115, %r171, 3;
	ld.global.u32 	%r116, [%rd39+12];
	mul.wide.s32 	%rd46, %r114, 4;
	add.s64 	%rd47, %rd1, %rd46;
	ld.global.u32 	%r117, [%rd47];
	setp.lt.s32 	%p25, %r116, %r117;
	selp.b32 	%r118, %r115, %r114, %p25;
	add.s32 	%r119, %r171, 4;
	ld.global.u32 	%r120, [%rd39+16];
	mul.wide.s32 	%rd48, %r118, 4;
	add.s64 	%rd49, %rd1, %rd48;
	ld.global.u32 	%r121, [%rd49];
	setp.lt.s32 	%p26, %r120, %r121;
	selp.b32 	%r122, %r119, %r118, %p26;
	add.s32 	%r123, %r171, 5;
	ld.global.u32 	%r124, [%rd39+20];
	mul.wide.s32 	%rd50, %r122, 4;
	add.s64 	%rd51, %rd1, %rd50;
	ld.global.u32 	%r125, [%rd51];
	setp.lt.s32 	%p27, %r124, %r125;
	selp.b32 	%r126, %r123, %r122, %p27;
	add.s32 	%r127, %r171, 6;
	ld.global.u32 	%r128, [%rd39+24];
	mul.wide.s32 	%rd52, %r126, 4;
	add.s64 	%rd53, %rd1, %rd52;
	ld.global.u32 	%r129, [%rd53];
	setp.lt.s32 	%p28, %r128, %r129;
	selp.b32 	%r130, %r127, %r126, %p28;
	add.s32 	%r131, %r171, 7;
	ld.global.u32 	%r132, [%rd39+28];
	mul.wide.s32 	%rd54, %r130, 4;
	add.s64 	%rd55, %rd1, %rd54;
	ld.global.u32 	%r133, [%rd55];
	setp.lt.s32 	%p29, %r132, %r133;
	selp.b32 	%r176, %r131, %r130, %p29;
	add.s32 	%r171, %r171, 8;
$L__BB0_9:
	and.b32  	%r134, %r17, 7;
	setp.eq.s32 	%p30, %r134, 0;
	@%p30 bra 	$L__BB0_16;
	not.b16 	%rs11, %rs13;
	add.s16 	%rs12, %rs11, %rs1;
	cvt.u32.u16 	%r136, %rs12;
	and.b32  	%r137, %r136, 7;
	and.b32  	%r23, %r136, 3;
	add.s32 	%r138, %r137, -1;
	setp.lt.u32 	%p31, %r138, 3;
	@%p31 bra 	$L__BB0_12;
	mul.wide.u32 	%rd56, %r171, 4;
	add.s64 	%rd57, %rd1, %rd56;
	ld.global.u32 	%r139, [%rd57];
	mul.wide.s32 	%rd58, %r176, 4;
	add.s64 	%rd59, %rd1, %rd58;
	ld.global.u32 	%r140, [%rd59];
	setp.lt.s32 	%p32, %r139, %r140;
	selp.b32 	%r141, %r171, %r176, %p32;
	add.s32 	%r142, %r171, 1;
	ld.global.u32 	%r143, [%rd57+4];
	mul.wide.s32 	%rd60, %r141, 4;
	add.s64 	%rd61, %rd1, %rd60;
	ld.global.u32 	%r144, [%rd61];
	setp.lt.s32 	%p33, %r143, %r144;
	selp.b32 	%r145, %r142, %r141, %p33;
	add.s32 	%r146, %r171, 2;
	ld.global.u32 	%r147, [%rd57+8];
	mul.wide.s32 	%rd62, %r145, 4;
	add.s64 	%rd63, %rd1, %rd62;
	ld.global.u32 	%r148, [%rd63];
	setp.lt.s32 	%p34, %r147, %r148;
	selp.b32 	%r149, %r146, %r145, %p34;
	add.s32 	%r150, %r171, 3;
	ld.global.u32 	%r151, [%rd57+12];
	mul.wide.s32 	%rd64, %r149, 4;
	add.s64 	%rd65, %rd1, %rd64;
	ld.global.u32 	%r152, [%rd65];
	setp.lt.s32 	%p35, %r151, %r152;
	selp.b32 	%r176, %r150, %r149, %p35;
	add.s32 	%r171, %r171, 4;
$L__BB0_12:
	setp.eq.s32 	%p36, %r23, 0;
	@%p36 bra 	$L__BB0_16;
	mul.wide.u32 	%rd66, %r171, 4;
	add.s64 	%rd2, %rd1, %rd66;
	ld.global.u32 	%r153, [%rd2];
	mul.wide.s32 	%rd67, %r176, 4;
	add.s64 	%rd68, %rd1, %rd67;
	ld.global.u32 	%r154, [%rd68];
	setp.lt.s32 	%p37, %r153, %r154;
	selp.b32 	%r176, %r171, %r176, %p37;
	setp.eq.s32 	%p38, %r23, 1;
	@%p38 bra 	$L__BB0_16;
	add.s32 	%r155, %r171, 1;
	ld.global.u32 	%r156, [%rd2+4];
	mul.wide.s32 	%rd69, %r176, 4;
	add.s64 	%rd70, %rd1, %rd69;
	ld.global.u32 	%r157, [%rd70];
	setp.lt.s32 	%p39, %r156, %r157;
	selp.b32 	%r176, %r155, %r176, %p39;
	setp.eq.s32 	%p40, %r23, 2;
	@%p40 bra 	$L__BB0_16;
	add.s32 	%r158, %r171, 2;
	ld.global.u32 	%r159, [%rd2+8];
	mul.wide.s32 	%rd71, %r176, 4;
	add.s64 	%rd72, %rd1, %rd71;
	ld.global.u32 	%r160, [%rd72];
	setp.lt.s32 	%p41, %r159, %r160;
	selp.b32 	%r176, %r158, %r176, %p41;
$L__BB0_16:
	mul.wide.u32 	%rd73, %r3, 4;
	add.s64 	%rd74, %rd1, %rd73;
	ld.global.u32 	%r161, [%rd74];
	mul.wide.s32 	%rd75, %r176, 4;
	add.s64 	%rd76, %rd1, %rd75;
	ld.global.u32 	%r162, [%rd76];
	st.global.u32 	[%rd74], %r162;
	st.global.u32 	[%rd76], %r161;
	setp.ne.s32 	%p42, %r163, %r1;
	add.s16 	%rs14, %rs14, 1;
	add.s16 	%rs13, %rs13, 1;
	@%p42 bra 	$L__BB0_2;
$L__BB0_17:
	ret;

}


// ===== COMPILED SASS (sm_100) =====

	.target	sm_100

	.elftype	@"ET_EXEC"


//--------------------- .note.nv.tkinfo           --------------------------
	.section	.note.nv.tkinfo,"",@"SHT_NOTE"
	.sectionflags	@"SHF_NOTE_NV_TKINFO"
	.tkinfo
        /*0018*/ 	.word	0x00000002
        /*0030*/ 	.string	""
        /*0030*/ 	.string	"ptxas"
        /*0030*/ 	.string	"Cuda compilation tools, release 13.0, V13.0.88"
        /*0030*/ 	.string	"Build cuda_13.0.r13.0/compiler.36424714_0"
        /*0030*/ 	.string	"-arch sm_100 -m 64 "



//--------------------- .note.nv.cuinfo           --------------------------
	.section	.note.nv.cuinfo,"",@"SHT_NOTE"
	.sectionflags	@"SHF_NOTE_NV_CUINFO"
        /*0018*/ 	.short	0x0002
        /*001a*/ 	.short	0x0064
        /*001c*/ 	.short	0x0082
	.zero		2


//--------------------- .nv.info                  --------------------------
	.section	.nv.info,"",@"SHT_CUDA_INFO"
	.align	4


	//----- nvinfo : EIATTR_REGCOUNT
	.align		4
        /*0000*/ 	.byte	0x04, 0x2f
        /*0002*/ 	.short	(.L_1 - .L_0)
	.align		4
.L_0:
        /*0004*/ 	.word	index@(_Z13selectionSortPii)
        /*0008*/ 	.word	0x00000016


	//----- nvinfo : EIATTR_FRAME_SIZE
	.align		4
.L_1:
        /*000c*/ 	.byte	0x04, 0x11
        /*000e*/ 	.short	(.L_3 - .L_2)
	.align		4
.L_2:
        /*0010*/ 	.word	index@(_Z13selectionSortPii)
        /*0014*/ 	.word	0x00000000


	//----- nvinfo : EIATTR_MIN_STACK_SIZE
	.align		4
.L_3:
        /*0018*/ 	.byte	0x04, 0x12
        /*001a*/ 	.short	(.L_5 - .L_4)
	.align		4
.L_4:
        /*001c*/ 	.word	index@(_Z13selectionSortPii)
        /*0020*/ 	.word	0x00000000
.L_5:


//--------------------- .nv.compat                --------------------------
	.section	.nv.compat,"",@"SHT_CUDA_COMPAT_INFO"
	.align	4
        /*0000*/ 	.byte	0x02, 0x09, 0x00, 0x00, 0x02, 0x02, 0x01, 0x00, 0x02, 0x05, 0x05, 0x00, 0x03, 0x07, 0x01, 0x01
        /*0010*/ 	.byte	0x02, 0x03, 0x00, 0x00, 0x02, 0x06, 0x01, 0x00, 0x04, 0x0b, 0x08, 0x00, 0x09, 0x00, 0x00, 0x00
        /*0020*/ 	.byte	0x00, 0x00, 0x00, 0x00


//--------------------- .nv.info._Z13selectionSortPii --------------------------
	.section	.nv.info._Z13selectionSortPii,"",@"SHT_CUDA_INFO"
	.sectionflags	@""
	.align	4


	//----- nvinfo : EIATTR_CUDA_API_VERSION
	.align		4
        /*0000*/ 	.byte	0x04, 0x37
        /*0002*/ 	.short	(.L_7 - .L_6)
.L_6:
        /*0004*/ 	.word	0x00000082


	//----- nvinfo : EIATTR_KPARAM_INFO
	.align		4
.L_7:
        /*0008*/ 	.byte	0x04, 0x17
        /*000a*/ 	.short	(.L_9 - .L_8)
.L_8:
        /*000c*/ 	.word	0x00000000
        /*0010*/ 	.short	0x0001
        /*0012*/ 	.short	0x0008
        /*0014*/ 	.byte	0x00, 0xf0, 0x11, 0x00


	//----- nvinfo : EIATTR_KPARAM_INFO
	.align		4
.L_9:
        /*0018*/ 	.byte	0x04, 0x17
        /*001a*/ 	.short	(.L_11 - .L_10)
.L_10:
        /*001c*/ 	.word	0x00000000
        /*0020*/ 	.short	0x0000
        /*0022*/ 	.short	0x0000
        /*0024*/ 	.byte	0x00, 0xf5, 0x21, 0x00


	//----- nvinfo : EIATTR_SPARSE_MMA_MASK
	.align		4
.L_11:
        /*0028*/ 	.byte	0x03, 0x50
        /*002a*/ 	.short	0x0000


	//----- nvinfo : EIATTR_MAXREG_COUNT
	.align		4
        /*002c*/ 	.byte	0x03, 0x1b
        /*002e*/ 	.short	0x00ff


	//----- nvinfo : EIATTR_MERCURY_ISA_VERSION
	.align		4
        /*0030*/ 	.byte	0x03, 0x5f
        /*0032*/ 	.short	0x0101


	//----- nvinfo : EIATTR_VRC_CTA_INIT_COUNT
	.align		4
        /*0034*/ 	.byte	0x02, 0x4a
	.zero		1
	.zero		1


	//----- nvinfo : EIATTR_EXIT_INSTR_OFFSETS
	.align		4
        /*0038*/ 	.byte	0x04, 0x1c
        /*003a*/ 	.short	(.L_13 - .L_12)


	//   ....[0]....
.L_12:
        /*003c*/ 	.word	0x00000030


	//   ....[1]....
        /*0040*/ 	.word	0x00000e50


	//----- nvinfo : EIATTR_CBANK_PARAM_SIZE
	.align		4
.L_13:
        /*0044*/ 	.byte	0x03, 0x19
        /*0046*/ 	.short	0x000c


	//----- nvinfo : EIATTR_PARAM_CBANK
	.align		4
        /*0048*/ 	.byte	0x04, 0x0a
        /*004a*/ 	.short	(.L_15 - .L_14)
	.align		4
.L_14:
        /*004c*/ 	.word	index@(.nv.constant0._Z13selectionSortPii)
        /*0050*/ 	.short	0x0380
        /*0052*/ 	.short	0x000c


	//----- nvinfo : EIATTR_SW_WAR
	.align		4
.L_15:
        /*0054*/ 	.byte	0x04, 0x36
        /*0056*/ 	.short	(.L_17 - .L_16)
.L_16:
        /*0058*/ 	.word	0x00000008
.L_17:


//--------------------- .nv.callgraph             --------------------------
	.section	.nv.callgraph,"",@"SHT_CUDA_CALLGRAPH"
	.align	4
	.sectionentsize	8
	.align		4
        /*0000*/ 	.word	0x00000000
	.align		4
        /*0004*/ 	.word	0xffffffff
	.align		4
        /*0008*/ 	.word	0x00000000
	.align		4
        /*000c*/ 	.word	0xfffffffe
	.align		4
        /*0010*/ 	.word	0x00000000
	.align		4
        /*0014*/ 	.word	0xfffffffd
	.align		4
        /*0018*/ 	.word	0x00000000
	.align		4
        /*001c*/ 	.word	0xfffffffc


//--------------------- .text._Z13selectionSortPii --------------------------
	.section	.text._Z13selectionSortPii,"ax",@progbits
	.align	128
        .global         _Z13selectionSortPii
        .type           _Z13selectionSortPii,@function
        .size           _Z13selectionSortPii,(.L_x_7 - _Z13selectionSortPii)
        .other          _Z13selectionSortPii,@"STO_CUDA_ENTRY STV_DEFAULT"
_Z13selectionSortPii:
.text._Z13selectionSortPii:
[----:B------:R-:W-:Y:S08]  /*0000*/  LDC R1, c[0x0][0x37c] ;  /* 0x0000df00ff017b82 */ /* 0x000ff00000000800 */
[----:B------:R-:W0:Y:S02]  /*0010*/  LDC R0, c[0x0][0x388] ;  /* 0x0000e200ff007b82 */ /* 0x000e240000000800 */
[----:B0-----:R-:W-:-:S13]  /*0020*/  ISETP.GE.AND P0, PT, R0, 0x2, PT ;  /* 0x000000020000780c */ /* 0x001fda0003f06270 */
[----:B------:R-:W-:Y:S05]  /*0030*/  @!P0 EXIT ;  /* 0x000000000000894d */ /* 0x000fea0003800000 */
[----:B------:R-:W-:Y:S01]  /*0040*/  VIADD R0, R0, 0xffffffff ;  /* 0xffffffff00007836 */ /* 0x000fe20000000000 */
[----:B------:R-:W-:Y:S01]  /*0050*/  PRMT R2, RZ, 0x7610, R2 ;  /* 0x00007610ff027816 */ /* 0x000fe20000000002 */
[----:B------:R-:W0:Y:S01]  /*0060*/  LDCU.U16 UR6, c[0x0][0x388] ;  /* 0x00007100ff0677ac */ /* 0x000e220008000400 */
[----:B------:R-:W-:Y:S01]  /*0070*/  PRMT R3, RZ, 0x7610, R3 ;  /* 0x00007610ff037816 */ /* 0x000fe20000000003 */
[----:B------:R-:W1:Y:S01]  /*0080*/  LDCU.64 UR8, c[0x0][0x358] ;  /* 0x00006b00ff0877ac */ /* 0x000e620008000a00 */
[----:B------:R-:W-:-:S05]  /*0090*/  UMOV UR4, URZ ;  /* 0x000000ff00047c82 */ /* 0x000fca0008000000 */
.L_x_5:
[----:B--2---:R-:W2:Y:S01]  /*00a0*/  LDCU UR5, c[0x0][0x388] ;  /* 0x00007100ff0577ac */ /* 0x004ea20008000800 */
[----:B------:R-:W-:Y:S01]  /*00b0*/  IMAD.U32 R4, RZ, RZ, UR4 ;  /* 0x00000004ff047e24 */ /* 0x000fe2000f8e00ff */
[----:B------:R-:W-:-:S03]  /*00c0*/  IADD3 R18, PT, PT, R0, -UR4, RZ ;  /* 0x8000000400127c10 */ /* 0x000fc6000fffe0ff */
[----:B------:R-:W-:Y:S01]  /*00d0*/  IMAD.MOV.U32 R11, RZ, RZ, R4 ;  /* 0x000000ffff0b7224 */ /* 0x000fe200078e0004 */
[----:B--2---:R-:W-:Y:S02]  /*00e0*/  UIADD3 UR5, UPT, UPT, -UR4, -0x2, UR5 ;  /* 0xfffffffe04057890 */ /* 0x004fe4000fffe105 */
[----:B------:R-:W-:Y:S02]  /*00f0*/  UIADD3 UR4, UPT, UPT, UR4, 0x1, URZ ;  /* 0x0000000104047890 */ /* 0x000fe4000fffe0ff */
[----:B------:R-:W-:-:S04]  /*0100*/  UISETP.GE.U32.AND UP0, UPT, UR5, 0xf, UPT ;  /* 0x0000000f0500788c */ /* 0x000fc8000bf06070 */
[----:B------:R-:W-:-:S05]  /*0110*/  IMAD.U32 R6, RZ, RZ, UR4 ;  /* 0x00000004ff067e24 */ /* 0x000fca000f8e00ff */
[----:B------:R-:W-:Y:S05]  /*0120*/  BRA.U !UP0, `(.L_x_0) ;  /* 0x0000000508707547 */ /* 0x000fea000b800000 */
[----:B------:R-:W-:Y:S01]  /*0130*/  LOP3.LUT R5, R18, 0xfffffff0, RZ, 0xc0, !PT ;  /* 0xfffffff012057812 */ /* 0x000fe200078ec0ff */
[----:B------:R-:W-:Y:S01]  /*0140*/  IMAD.MOV.U32 R11, RZ, RZ, R4 ;  /* 0x000000ffff0b7224 */ /* 0x000fe200078e0004 */
[----:B------:R-:W-:-:S03]  /*0150*/  MOV R10, R4 ;  /* 0x00000004000a7202 */ /* 0x000fc60000000f00 */
[----:B------:R-:W-:-:S07]  /*0160*/  IMAD.MOV R5, RZ, RZ, -R5 ;  /* 0x000000ffff057224 */ /* 0x000fce00078e0a05 */
.L_x_1:
[----:B------:R-:W2:Y:S01]  /*0170*/  LDC.64 R8, c[0x0][0x380] ;  /* 0x0000e000ff087b82 */ /* 0x000ea20000000a00 */
[----:B------:R-:W-:Y:S01]  /*0180*/  IADD3 R14, PT, PT, R10, 0x1, RZ ;  /* 0x000000010a0e7810 */ /* 0x000fe20007ffe0ff */
[----:B--2---:R-:W-:-:S04]  /*0190*/  IMAD.WIDE R12, R11, 0x4, R8 ;  /* 0x000000040b0c7825 */ /* 0x004fc800078e0208 */
[----:B------:R-:W-:Y:S02]  /*01a0*/  IMAD.WIDE.U32 R6, R14, 0x4, R8 ;  /* 0x000000040e067825 */ /* 0x000fe400078e0008 */
[----:B-1----:R-:W2:Y:S04]  /*01b0*/  LDG.E R12, desc[UR8][R12.64] ;  /* 0x000000080c0c7981 */ /* 0x002ea8000c1e1900 */
[----:B------:R-:W2:Y:S04]  /*01c0*/  LDG.E R15, desc[UR8][R6.64] ;  /* 0x00000008060f7981 */ /* 0x000ea8000c1e1900 */
[----:B------:R-:W3:Y:S04]  /*01d0*/  LDG.E R16, desc[UR8][R6.64+0x4] ;  /* 0x0000040806107981 */ /* 0x000ee8000c1e1900 */
[----:B------:R-:W4:Y:S01]  /*01e0*/  LDG.E R19, desc[UR8][R6.64+0x8] ;  /* 0x0000080806137981 */ /* 0x000f22000c1e1900 */
[----:B--2---:R-:W-:-:S04]  /*01f0*/  ISETP.GE.AND P0, PT, R15, R12, PT ;  /* 0x0000000c0f00720c */ /* 0x004fc80003f06270 */
[----:B------:R-:W-:-:S05]  /*0200*/  SEL R11, R14, R11, !P0 ;  /* 0x0000000b0e0b7207 */ /* 0x000fca0004000000 */
[----:B------:R-:W-:-:S06]  /*0210*/  IMAD.WIDE R14, R11, 0x4, R8 ;  /* 0x000000040b0e7825 */ /* 0x000fcc00078e0208 */
[----:B------:R-:W3:Y:S02]  /*0220*/  LDG.E R15, desc[UR8][R14.64] ;  /* 0x000000080e0f7981 */ /* 0x000ee4000c1e1900 */
[----:B---3--:R-:W-:-:S13]  /*0230*/  ISETP.GE.AND P0, PT, R16, R15, PT ;  /* 0x0000000f1000720c */ /* 0x008fda0003f06270 */
[----:B------:R-:W-:-:S04]  /*0240*/  @!P0 VIADD R11, R10, 0x2 ;  /* 0x000000020a0b8836 */ /* 0x000fc80000000000 */
[----:B------:R-:W-:-:S06]  /*0250*/  IMAD.WIDE R16, R11, 0x4, R8 ;  /* 0x000000040b107825 */ /* 0x000fcc00078e0208 */
[----:B------:R-:W4:Y:S02]  /*0260*/  LDG.E R16, desc[UR8][R16.64] ;  /* 0x0000000810107981 */ /* 0x000f24000c1e1900 */
[----:B----4-:R-:W-:Y:S02]  /*0270*/  ISETP.GE.AND P0, PT, R19, R16, PT ;  /* 0x000000101300720c */ /* 0x010fe40003f06270 */
[----:B------:R-:W2:Y:S11]  /*0280*/  LDG.E R19, desc[UR8][R6.64+0xc] ;  /* 0x00000c0806137981 */ /* 0x000eb6000c1e1900 */
[----:B------:R-:W-:-:S04]  /*0290*/  @!P0 VIADD R11, R10, 0x3 ;  /* 0x000000030a0b8836 */ /* 0x000fc80000000000 */
[----:B------:R-:W-:-:S06]  /*02a0*/  IMAD.WIDE R12, R11, 0x4, R8 ;  /* 0x000000040b0c7825 */ /* 0x000fcc00078e0208 */
[----:B------:R-:W2:Y:S02]  /*02b0*/  LDG.E R12, desc[UR8][R12.64] ;  /* 0x000000080c0c7981 */ /* 0x000ea4000c1e1900 */
[----:B--2---:R-:W-:Y:S02]  /*02c0*/  ISETP.GE.AND P0, PT, R19, R12, PT ;  /* 0x0000000c1300720c */ /* 0x004fe40003f06270 */
[----:B------:R-:W2:Y:S11]  /*02d0*/  LDG.E R19, desc[UR8][R6.64+0x10] ;  /* 0x0000100806137981 */ /* 0x000eb6000c1e1900 */
[----:B------:R-:W-:-:S05]  /*02e0*/  @!P0 IADD3 R11, PT, PT, R10, 0x4, RZ ;  /* 0x000000040a0b8810 */ /* 0x000fca0007ffe0ff */
[----:B------:R-:W-:-:S06]  /*02f0*/  IMAD.WIDE R14, R11, 0x4, R8 ;  /* 0x000000040b0e7825 */ /* 0x000fcc00078e0208 */
[----:B------:R-:W2:Y:S02]  /*0300*/  LDG.E R14, desc[UR8][R14.64] ;  /* 0x000000080e0e7981 */ /* 0x000ea4000c1e1900 */
[----:B--2---:R-:W-:Y:S02]  /*0310*/  ISETP.GE.AND P0, PT, R19, R14, PT ;  /* 0x0000000e1300720c */ /* 0x004fe40003f06270 */
[----:B------:R-:W2:Y:S11]  /*0320*/  LDG.E R19, desc[UR8][R6.64+0x14] ;  /* 0x0000140806137981 */ /* 0x000eb6000c1e1900 */
[----:B------:R-:W-:-:S04]  /*0330*/  @!P0 VIADD R11, R10, 0x5 ;  /* 0x000000050a0b8836 */ /* 0x000fc80000000000 */
        /* <DEDUP_REMOVED lines=38> */
[----:B------:R-:W2:Y:S04]  /*05a0*/  LDG.E R19, desc[UR8][R6.64+0x34] ;  /* 0x0000340806137981 */ /* 0x000ea8000c1e1900 */
[----:B------:R-:W3:Y:S07]  /*05b0*/  LDG.E R12, desc[UR8][R6.64+0x3c] ;  /* 0x00003c08060c7981 */ /* 0x000eee000c1e1900 */
        /* <DEDUP_REMOVED lines=8> */
[----:B--2---:R-:W-:-:S13]  /*0640*/  ISETP.GE.AND P0, PT, R19, R16, PT ;  /* 0x000000101300720c */ /* 0x004fda0003f06270 */
[----:B------:R-:W-:-:S04]  /*0650*/  @!P0 VIADD R11, R10, 0xf ;  /* 0x0000000f0a0b8836 */ /* 0x000fc80000000000 */
[----:B------:R-:W-:-:S06]  /*0660*/  IMAD.WIDE R8, R11, 0x4, R8 ;  /* 0x000000040b087825 */ /* 0x000fcc00078e0208 */
[----:B------:R-:W3:Y:S01]  /*0670*/  LDG.E R9, desc[UR8][R8.64] ;  /* 0x0000000808097981 */ /* 0x000ee2000c1e1900 */
[----:B------:R-:W-:-:S04]  /*0680*/  IADD3 R5, PT, PT, R5, 0x10, RZ ;  /* 0x0000001005057810 */ /* 0x000fc80007ffe0ff */
[----:B------:R-:W-:Y:S01]  /*0690*/  ISETP.NE.AND P1, PT, R5, RZ, PT ;  /* 0x000000ff0500720c */ /* 0x000fe20003f25270 */
[----:B------:R-:W-:Y:S01]  /*06a0*/  VIADD R10, R10, 0x10 ;  /* 0x000000100a0a7836 */ /* 0x000fe20000000000 */
[----:B---3--:R-:W-:-:S04]  /*06b0*/  ISETP.GE.AND P0, PT, R12, R9, PT ;  /* 0x000000090c00720c */ /* 0x008fc80003f06270 */
[----:B------:R-:W-:-:S07]  /*06c0*/  SEL R11, R10, R11, !P0 ;  /* 0x0000000b0a0b7207 */ /* 0x000fce0004000000 */
[----:B------:R-:W-:Y:S05]  /*06d0*/  @P1 BRA `(.L_x_1) ;  /* 0xfffffff800a41947 */ /* 0x000fea000383ffff */
[----:B------:R-:W-:-:S07]  /*06e0*/  VIADD R6, R10, 0x1 ;  /* 0x000000010a067836 */ /* 0x000fce0000000000 */
.L_x_0:
[----:B------:R-:W-:-:S13]  /*06f0*/  LOP3.LUT P0, RZ, R18, 0xf, RZ, 0xc0, !PT ;  /* 0x0000000f12ff7812 */ /* 0x000fda000780c0ff */
[----:B------:R-:W-:Y:S05]  /*0700*/  @!P0 BRA `(.L_x_2) ;  /* 0x0000000400a48947 */ /* 0x000fea0003800000 */
[----:B------:R-:W-:-:S04]  /*0710*/  LOP3.LUT R5, RZ, R3, RZ, 0x33, !PT ;  /* 0x00000003ff057212 */ /* 0x000fc800078e33ff */
[----:B0-----:R-:W-:-:S04]  /*0720*/  IADD3 R5, PT, PT, R5, UR6, RZ ;  /* 0x0000000605057c10 */ /* 0x001fc8000fffe0ff */
[----:B------:R-:W-:-:S04]  /*0730*/  LOP3.LUT R5, R5, 0xf, RZ, 0xc0, !PT ;  /* 0x0000000f05057812 */ /* 0x000fc800078ec0ff */
[C---:B------:R-:W-:Y:S01]  /*0740*/  LOP3.LUT P0, RZ, R5.reuse, 0x7, RZ, 0xc0, !PT ;  /* 0x0000000705ff7812 */ /* 0x040fe2000780c0ff */
[----:B------:R-:W-:-:S05]  /*0750*/  VIADD R7, R5, 0xffffffff ;  /* 0xffffffff05077836 */ /* 0x000fca0000000000 */
[----:B------:R-:W-:-:S13]  /*0760*/  ISETP.GE.U32.AND P1, PT, R7, 0x7, PT ;  /* 0x000000070700780c */ /* 0x000fda0003f26070 */
[----:B------:R-:W-:Y:S05]  /*0770*/  @!P1 BRA `(.L_x_3) ;  /* 0x0000000000ac9947 */ /* 0x000fea0003800000 */
[----:B------:R-:W0:Y:S02]  /*0780*/  LDC.64 R12, c[0x0][0x380] ;  /* 0x0000e000ff0c7b82 */ /* 0x000e240000000a00 */
[----:B0-----:R-:W-:-:S04]  /*0790*/  IMAD.WIDE R14, R11, 0x4, R12 ;  /* 0x000000040b0e7825 */ /* 0x001fc800078e020c */
[C---:B------:R-:W-:Y:S02]  /*07a0*/  IMAD.WIDE.U32 R8, R6.reuse, 0x4, R12 ;  /* 0x0000000406087825 */ /* 0x040fe400078e000c */
[----:B-1----:R-:W2:Y:S04]  /*07b0*/  LDG.E R14, desc[UR8][R14.64] ;  /* 0x000000080e0e7981 */ /* 0x002ea8000c1e1900 */
[----:B------:R-:W2:Y:S02]  /*07c0*/  LDG.E R5, desc[UR8][R8.64] ;  /* 0x0000000808057981 */ /* 0x000ea4000c1e1900 */
[----:B--2---:R-:W-:Y:S02]  /*07d0*/  ISETP.GE.AND P1, PT, R5, R14, PT ;  /* 0x0000000e0500720c */ /* 0x004fe40003f26270 */
[----:B------:R-:W2:Y:S02]  /*07e0*/  LDG.E R5, desc[UR8][R8.64+0x4] ;  /* 0x0000040808057981 */ /* 0x000ea4000c1e1900 */
[----:B------:R-:W-:-:S05]  /*07f0*/  SEL R11, R6, R11, !P1 ;  /* 0x0000000b060b7207 */ /* 0x000fca0004800000 */
        /* <DEDUP_REMOVED lines=33> */
[C---:B------:R-:W-:Y:S01]  /*0a10*/  @!P1 VIADD R11, R6.reuse, 0x7 ;  /* 0x00000007060b9836 */ /* 0x040fe20000000000 */
[----:B------:R-:W-:-:S07]  /*0a20*/  IADD3 R6, PT, PT, R6, 0x8, RZ ;  /* 0x0000000806067810 */ /* 0x000fce0007ffe0ff */
.L_x_3:
[----:B------:R-:W-:Y:S05]  /*0a30*/  @!P0 BRA `(.L_x_2) ;  /* 0x0000000000d88947 */ /* 0x000fea0003800000 */
[----:B------:R-:W-:-:S05]  /*0a40*/  LOP3.LUT R5, RZ, R2, RZ, 0x33, !PT ;  /* 0x00000002ff057212 */ /* 0x000fca00078e33ff */
[----:B------:R-:W-:-:S05]  /*0a50*/  VIADD R5, R5, UR6 ;  /* 0x0000000605057c36 */ /* 0x000fca0008000000 */
[----:B------:R-:W-:-:S04]  /*0a60*/  LOP3.LUT R5, R5, 0xffff, RZ, 0xc0, !PT ;  /* 0x0000ffff05057812 */ /* 0x000fc800078ec0ff */
[C---:B------:R-:W-:Y:S02]  /*0a70*/  LOP3.LUT R7, R5.reuse, 0x7, RZ, 0xc0, !PT ;  /* 0x0000000705077812 */ /* 0x040fe400078ec0ff */
[----:B------:R-:W-:-:S03]  /*0a80*/  LOP3.LUT R5, R5, 0x3, RZ, 0xc0, !PT ;  /* 0x0000000305057812 */ /* 0x000fc600078ec0ff */
[----:B------:R-:W-:Y:S01]  /*0a90*/  VIADD R7, R7, 0xffffffff ;  /* 0xffffffff07077836 */ /* 0x000fe20000000000 */
[----:B------:R-:W-:-:S04]  /*0aa0*/  ISETP.NE.AND P0, PT, R5, RZ, PT ;  /* 0x000000ff0500720c */ /* 0x000fc80003f05270 */
[----:B------:R-:W-:-:S13]  /*0ab0*/  ISETP.GE.U32.AND P1, PT, R7, 0x3, PT ;  /* 0x000000030700780c */ /* 0x000fda0003f26070 */
[----:B------:R-:W-:Y:S05]  /*0ac0*/  @!P1 BRA `(.L_x_4) ;  /* 0x0000000000609947 */ /* 0x000fea0003800000 */
[----:B------:R-:W0:Y:S02]  /*0ad0*/  LDC.64 R12, c[0x0][0x380] ;  /* 0x0000e000ff0c7b82 */ /* 0x000e240000000a00 */
[----:B0-----:R-:W-:-:S04]  /*0ae0*/  IMAD.WIDE R14, R11, 0x4, R12 ;  /* 0x000000040b0e7825 */ /* 0x001fc800078e020c */
[----:B------:R-:W-:Y:S02]  /*0af0*/  IMAD.WIDE.U32 R8, R6, 0x4, R12 ;  /* 0x0000000406087825 */ /* 0x000fe400078e000c */
[----:B-1----:R-:W2:Y:S04]  /*0b00*/  LDG.E R14, desc[UR8][R14.64] ;  /* 0x000000080e0e7981 */ /* 0x002ea8000c1e1900 */
[----:B------:R-:W2:Y:S04]  /*0b10*/  LDG.E R7, desc[UR8][R8.64] ;  /* 0x0000000808077981 */ /* 0x000ea8000c1e1900 */
[----:B------:R-:W3:Y:S04]  /*0b20*/  LDG.E R16, desc[UR8][R8.64+0x4] ;  /* 0x0000040808107981 */ /* 0x000ee8000c1e1900 */
[----:B------:R-:W4:Y:S01]  /*0b30*/  LDG.E R18, desc[UR8][R8.64+0x8] ;  /* 0x0000080808127981 */ /* 0x000f22000c1e1900 */
[----:B--2---:R-:W-:-:S03]  /*0b40*/  ISETP.GE.AND P1, PT, R7, R14, PT ;  /* 0x0000000e0700720c */ /* 0x004fc60003f26270 */
[----:B------:R-:W2:Y:S01]  /*0b50*/  LDG.E R14, desc[UR8][R8.64+0xc] ;  /* 0x00000c08080e7981 */ /* 0x000ea2000c1e1900 */
[----:B------:R-:W-:-:S05]  /*0b60*/  SEL R7, R6, R11, !P1 ;  /* 0x0000000b06077207 */ /* 0x000fca0004800000 */
[----:B------:R-:W-:-:S06]  /*0b70*/  IMAD.WIDE R10, R7, 0x4, R12 ;  /* 0x00000004070a7825 */ /* 0x000fcc00078e020c */
[----:B------:R-:W3:Y:S02]  /*0b80*/  LDG.E R11, desc[UR8][R10.64] ;  /* 0x000000080a0b7981 */ /* 0x000ee4000c1e1900 */
[----:B---3--:R-:W-:-:S13]  /*0b90*/  ISETP.GE.AND P1, PT, R16, R11, PT ;  /* 0x0000000b1000720c */ /* 0x008fda0003f26270 */
[----:B------:R-:W-:-:S05]  /*0ba0*/  @!P1 IADD3 R7, PT, PT, R6, 0x1, RZ ;  /* 0x0000000106079810 */ /* 0x000fca0007ffe0ff */
[----:B------:R-:W-:-:S06]  /*0bb0*/  IMAD.WIDE R16, R7, 0x4, R12 ;  /* 0x0000000407107825 */ /* 0x000fcc00078e020c */
[----:B------:R-:W4:Y:S02]  /*0bc0*/  LDG.E R17, desc[UR8][R16.64] ;  /* 0x0000000810117981 */ /* 0x000f24000c1e1900 */
[----:B----4-:R-:W-:-:S13]  /*0bd0*/  ISETP.GE.AND P1, PT, R18, R17, PT ;  /* 0x000000111200720c */ /* 0x010fda0003f26270 */
[----:B------:R-:W-:-:S04]  /*0be0*/  @!P1 VIADD R7, R6, 0x2 ;  /* 0x0000000206079836 */ /* 0x000fc80000000000 */
[----:B------:R-:W-:-:S06]  /*0bf0*/  IMAD.WIDE R12, R7, 0x4, R12 ;  /* 0x00000004070c7825 */ /* 0x000fcc00078e020c */
[----:B------:R-:W2:Y:S02]  /*0c00*/  LDG.E R13, desc[UR8][R12.64] ;  /* 0x000000080c0d7981 */ /* 0x000ea4000c1e1900 */
[----:B--2---:R-:W-:-:S13]  /*0c10*/  ISETP.GE.AND P1, PT, R14, R13, PT ;  /* 0x0000000d0e00720c */ /* 0x004fda0003f26270 */
[C---:B------:R-:W-:Y:S01]  /*0c20*/  @!P1 VIADD R7, R6.reuse, 0x3 ;  /* 0x0000000306079836 */ /* 0x040fe20000000000 */
[----:B------:R-:W-:-:S03]  /*0c30*/  IADD3 R6, PT, PT, R6, 0x4, RZ ;  /* 0x0000000406067810 */ /* 0x000fc60007ffe0ff */
[----:B------:R-:W-:-:S07]  /*0c40*/  IMAD.MOV.U32 R11, RZ, RZ, R7 ;  /* 0x000000ffff0b7224 */ /* 0x000fce00078e0007 */
.L_x_4:
[----:B------:R-:W-:Y:S05]  /*0c50*/  @!P0 BRA `(.L_x_2) ;  /* 0x0000000000508947 */ /* 0x000fea0003800000 */
[----:B------:R-:W0:Y:S02]  /*0c60*/  LDC.64 R12, c[0x0][0x380] ;  /* 0x0000e000ff0c7b82 */ /* 0x000e240000000a00 */
[----:B0-----:R-:W-:-:S04]  /*0c70*/  IMAD.WIDE R14, R11, 0x4, R12 ;  /* 0x000000040b0e7825 */ /* 0x001fc800078e020c */
[----:B------:R-:W-:Y:S02]  /*0c80*/  IMAD.WIDE.U32 R8, R6, 0x4, R12 ;  /* 0x0000000406087825 */ /* 0x000fe400078e000c */
[----:B-1----:R-:W2:Y:S04]  /*0c90*/  LDG.E R14, desc[UR8][R14.64] ;  /* 0x000000080e0e7981 */ /* 0x002ea8000c1e1900 */
[----:B------:R-:W2:Y:S01]  /*0ca0*/  LDG.E R7, desc[UR8][R8.64] ;  /* 0x0000000808077981 */ /* 0x000ea2000c1e1900 */
[----:B------:R-:W-:Y:S02]  /*0cb0*/  ISETP.NE.AND P1, PT, R5, 0x1, PT ;  /* 0x000000010500780c */ /* 0x000fe40003f25270 */
[----:B--2---:R-:W-:-:S04]  /*0cc0*/  ISETP.GE.AND P0, PT, R7, R14, PT ;  /* 0x0000000e0700720c */ /* 0x004fc80003f06270 */
[----:B------:R-:W-:-:S07]  /*0cd0*/  SEL R11, R6, R11, !P0 ;  /* 0x0000000b060b7207 */ /* 0x000fce0004000000 */
[----:B------:R-:W-:Y:S05]  /*0ce0*/  @!P1 BRA `(.L_x_2) ;  /* 0x00000000002c9947 */ /* 0x000fea0003800000 */
[----:B------:R-:W-:Y:S01]  /*0cf0*/  IMAD.WIDE R14, R11, 0x4, R12 ;  /* 0x000000040b0e7825 */ /* 0x000fe200078e020c */
[----:B------:R-:W2:Y:S05]  /*0d00*/  LDG.E R7, desc[UR8][R8.64+0x4] ;  /* 0x0000040808077981 */ /* 0x000eaa000c1e1900 */
[----:B------:R-:W2:Y:S01]  /*0d10*/  LDG.E R14, desc[UR8][R14.64] ;  /* 0x000000080e0e7981 */ /* 0x000ea2000c1e1900 */
[----:B------:R-:W-:-:S13]  /*0d20*/  ISETP.NE.AND P0, PT, R5, 0x2, PT ;  /* 0x000000020500780c */ /* 0x000fda0003f05270 */
[----:B------:R-:W3:Y:S01]  /*0d30*/  @P0 LDG.E R5, desc[UR8][R8.64+0x8] ;  /* 0x0000080808050981 */ /* 0x000ee2000c1e1900 */
[----:B--2---:R-:W-:-:S13]  /*0d40*/  ISETP.GE.AND P1, PT, R7, R14, PT ;  /* 0x0000000e0700720c */ /* 0x004fda0003f26270 */
[----:B------:R-:W-:-:S04]  /*0d50*/  @!P1 VIADD R11, R6, 0x1 ;  /* 0x00000001060b9836 */ /* 0x000fc80000000000 */
[----:B------:R-:W-:-:S06]  /*0d60*/  @P0 IMAD.WIDE R12, R11, 0x4, R12 ;  /* 0x000000040b0c0825 */ /* 0x000fcc00078e020c */
[----:B------:R-:W3:Y:S02]  /*0d70*/  @P0 LDG.E R12, desc[UR8][R12.64] ;  /* 0x000000080c0c0981 */ /* 0x000ee4000c1e1900 */
[----:B---3--:R-:W-:-:S13]  /*0d80*/  ISETP.GE.OR P1, PT, R5, R12, !P0 ;  /* 0x0000000c0500720c */ /* 0x008fda0004726670 */
[----:B------:R-:W-:-:S07]  /*0d90*/  @!P1 IADD3 R11, PT, PT, R6, 0x2, RZ ;  /* 0x00000002060b9810 */ /* 0x000fce0007ffe0ff */
.L_x_2:
[----:B------:R-:W2:Y:S02]  /*0da0*/  LDC.64 R6, c[0x0][0x380] ;  /* 0x0000e000ff067b82 */ /* 0x000ea40000000a00 */
[----:B--2---:R-:W-:-:S04]  /*0db0*/  IMAD.WIDE R8, R11, 0x4, R6 ;  /* 0x000000040b087825 */ /* 0x004fc800078e0206 */
[----:B------:R-:W-:Y:S01]  /*0dc0*/  IMAD.WIDE.U32 R4, R4, 0x4, R6 ;  /* 0x0000000404047825 */ /* 0x000fe200078e0006 */
[----:B-1----:R-:W2:Y:S04]  /*0dd0*/  LDG.E R11, desc[UR8][R8.64] ;  /* 0x00000008080b7981 */ /* 0x002ea8000c1e1900 */
[----:B------:R-:W3:Y:S01]  /*0de0*/  LDG.E R7, desc[UR8][R4.64] ;  /* 0x0000000804077981 */ /* 0x000ee2000c1e1900 */
[----:B------:R-:W-:Y:S01]  /*0df0*/  ISETP.NE.AND P0, PT, R0, UR4, PT ;  /* 0x0000000400007c0c */ /* 0x000fe2000bf05270 */
[----:B------:R-:W-:Y:S01]  /*0e00*/  VIADD R3, R3, 0x1 ;  /* 0x0000000103037836 */ /* 0x000fe20000000000 */
[----:B------:R-:W-:Y:S01]  /*0e10*/  IADD3 R2, PT, PT, R2, 0x1, RZ ;  /* 0x0000000102027810 */ /* 0x000fe20007ffe0ff */
[----:B--2---:R2:W-:Y:S04]  /*0e20*/  STG.E desc[UR8][R4.64], R11 ;  /* 0x0000000b04007986 */ /* 0x0045e8000c101908 */
[----:B---3--:R2:W-:Y:S06]  /*0e30*/  STG.E desc[UR8][R8.64], R7 ;  /* 0x0000000708007986 */ /* 0x0085ec000c101908 */
[----:B------:R-:W-:Y:S05]  /*0e40*/  @P0 BRA `(.L_x_5) ;  /* 0xfffffff000940947 */ /* 0x000fea000383ffff */
[----:B0-----:R-:W-:Y:S05]  /*0e50*/  EXIT ;  /* 0x000000000000794d */ /* 0x001fea0003800000 */
.L_x_6:
[----:B------:R-:W-:-:S00]  /*0e60*/  BRA `(.L_x_6) ;  /* 0xfffffffc00fc7947 */ /* 0x000fc0000383ffff */
[----:B------:R-:W-:-:S00]  /*0e70*/  NOP ;  /* 0x0000000000007918 */ /* 0x000fc00000000000 */
        /* <DEDUP_REMOVED lines=8> */
.L_x_7:


//--------------------- .nv.shared.reserved.0     --------------------------
	.section	.nv.shared.reserved.0,"aw",@nobits
	.weak		__nv_reservedSMEM_offset_0_alias
	.size		__nv_reservedSMEM_offset_0_alias, 0, 64
	.other		__nv_reservedSMEM_offset_0_alias,@"STO_CUDA_RESERVED_SHARED STV_DEFAULT"
__nv_reservedSMEM_offset_0_alias:
	.zero		0
	.zero		64


//--------------------- .nv.constant0._Z13selectionSortPii --------------------------
	.section	.nv.constant0._Z13selectionSortPii,"a",@progbits
	.sectionflags	@""
	.align	4
.nv.constant0._Z13selectionSortPii:
	.zero		908


//--------------------- SYMBOLS --------------------------

	.type		.nv.reservedSmem.offset0,@object
	.size		.nv.reservedSmem.offset0,0x4
